	.headerflags	@"EF_CUDA_TEXMODE_UNIFIED EF_CUDA_64BIT_ADDRESS EF_CUDA_ACCELERATORS EF_CUDA_SM90 EF_CUDA_VIRTUAL_SM(EF_CUDA_SM90)"
	.elftype	@"ET_EXEC"


//--------------------- .nv.info                  --------------------------
	.section	.nv.info,"",@"SHT_CUDA_INFO"
	.align	4


	//----- nvinfo : EIATTR_REGCOUNT
	.align		4
        /*0000*/ 	.byte	0x04, 0x2f
        /*0002*/ 	.short	(.L_3 - .L_2)
	.align		4
.L_2:
        /*0004*/ 	.word	index@(triton_poi_fused__native_batch_norm_legit_no_training_add_12)
        /*0008*/ 	.word	0x00000015


	//----- nvinfo : EIATTR_FRAME_SIZE
	.align		4
.L_3:
        /*000c*/ 	.byte	0x04, 0x11
        /*000e*/ 	.short	(.L_5 - .L_4)
	.align		4
.L_4:
        /*0010*/ 	.word	index@(triton_poi_fused__native_batch_norm_legit_no_training_add_12)
        /*0014*/ 	.word	0x00000000


	//----- nvinfo : EIATTR_MIN_STACK_SIZE
	.align		4
.L_5:
        /*0018*/ 	.byte	0x04, 0x12
        /*001a*/ 	.short	(.L_7 - .L_6)
	.align		4
.L_6:
        /*001c*/ 	.word	index@(triton_poi_fused__native_batch_norm_legit_no_training_add_12)
        /*0020*/ 	.word	0x00000000
.L_7:


//--------------------- .nv.info.triton_poi_fused__native_batch_norm_legit_no_training_add_12 --------------------------
	.section	.nv.info.triton_poi_fused__native_batch_norm_legit_no_training_add_12,"",@"SHT_CUDA_INFO"
	.sectionflags	@""
	.align	4


	//----- nvinfo : EIATTR_CUDA_API_VERSION
	.align		4
        /*0000*/ 	.byte	0x04, 0x37
        /*0002*/ 	.short	(.L_9 - .L_8)
.L_8:
        /*0004*/ 	.word	0x00000080


	//----- nvinfo : EIATTR_KPARAM_INFO
	.align		4
.L_9:
        /*0008*/ 	.byte	0x04, 0x17
        /*000a*/ 	.short	(.L_11 - .L_10)
.L_10:
        /*000c*/ 	.word	0x00000000
        /*0010*/ 	.short	0x0007
        /*0012*/ 	.short	0x0038
        /*0014*/ 	.byte	0x00, 0xf4, 0x21, 0x00


	//----- nvinfo : EIATTR_KPARAM_INFO
	.align		4
.L_11:
        /*0018*/ 	.byte	0x04, 0x17
        /*001a*/ 	.short	(.L_13 - .L_12)
.L_12:
        /*001c*/ 	.word	0x00000000
        /*0020*/ 	.short	0x0006
        /*0022*/ 	.short	0x0030
        /*0024*/ 	.byte	0x00, 0xf0, 0x11, 0x00


	//----- nvinfo : EIATTR_KPARAM_INFO
	.align		4
.L_13:
        /*0028*/ 	.byte	0x04, 0x17
        /*002a*/ 	.short	(.L_15 - .L_14)
.L_14:
        /*002c*/ 	.word	0x00000000
        /*0030*/ 	.short	0x0005
        /*0032*/ 	.short	0x0028
        /*0034*/ 	.byte	0x00, 0xf4, 0x21, 0x00


	//----- nvinfo : EIATTR_KPARAM_INFO
	.align		4
.L_15:
        /*0038*/ 	.byte	0x04, 0x17
        /*003a*/ 	.short	(.L_17 - .L_16)
.L_16:
        /*003c*/ 	.word	0x00000000
        /*0040*/ 	.short	0x0004
        /*0042*/ 	.short	0x0020
        /*0044*/ 	.byte	0x00, 0xf4, 0x21, 0x00


	//----- nvinfo : EIATTR_KPARAM_INFO
	.align		4
.L_17:
        /*0048*/ 	.byte	0x04, 0x17
        /*004a*/ 	.short	(.L_19 - .L_18)
.L_18:
        /*004c*/ 	.word	0x00000000
        /*0050*/ 	.short	0x0003
        /*0052*/ 	.short	0x0018
        /*0054*/ 	.byte	0x00, 0xf4, 0x21, 0x00


	//----- nvinfo : EIATTR_KPARAM_INFO
	.align		4
.L_19:
        /*0058*/ 	.byte	0x04, 0x17
        /*005a*/ 	.short	(.L_21 - .L_20)
.L_20:
        /*005c*/ 	.word	0x00000000
        /*0060*/ 	.short	0x0002
        /*0062*/ 	.short	0x0010
        /*0064*/ 	.byte	0x00, 0xf4, 0x21, 0x00


	//----- nvinfo : EIATTR_KPARAM_INFO
	.align		4
.L_21:
        /*0068*/ 	.byte	0x04, 0x17
        /*006a*/ 	.short	(.L_23 - .L_22)
.L_22:
        /*006c*/ 	.word	0x00000000
        /*0070*/ 	.short	0x0001
        /*0072*/ 	.short	0x0008
        /*0074*/ 	.byte	0x00, 0xf4, 0x21, 0x00


	//----- nvinfo : EIATTR_KPARAM_INFO
	.align		4
.L_23:
        /*0078*/ 	.byte	0x04, 0x17
        /*007a*/ 	.short	(.L_25 - .L_24)
.L_24:
        /*007c*/ 	.word	0x00000000
        /*0080*/ 	.short	0x0000
        /*0082*/ 	.short	0x0000
        /*0084*/ 	.byte	0x00, 0xf4, 0x21, 0x00


	//----- nvinfo : EIATTR_SPARSE_MMA_MASK
	.align		4
.L_25:
        /*0088*/ 	.byte	0x03, 0x50
        /*008a*/ 	.short	0x0000


	//----- nvinfo : EIATTR_MAXREG_COUNT
	.align		4
        /*008c*/ 	.byte	0x03, 0x1b
        /*008e*/ 	.short	0x00ff


	//----- nvinfo : EIATTR_EXIT_INSTR_OFFSETS
	.align		4
        /*0090*/ 	.byte	0x04, 0x1c
        /*0092*/ 	.short	(.L_27 - .L_26)


	//   ....[0]....
.L_26:
        /*0094*/ 	.word	0x000003d0


	//   ....[1]....
        /*0098*/ 	.word	0x000003f0


	//----- nvinfo : EIATTR_REQNTID
	.align		4
.L_27:
        /*009c*/ 	.byte	0x04, 0x10
        /*009e*/ 	.short	(.L_29 - .L_28)
.L_28:
        /*00a0*/ 	.word	0x00000080
        /*00a4*/ 	.word	0x00000001
        /*00a8*/ 	.word	0x00000001


	//----- nvinfo : EIATTR_CBANK_PARAM_SIZE
	.align		4
.L_29:
        /*00ac*/ 	.byte	0x03, 0x19
        /*00ae*/ 	.short	0x0040


	//----- nvinfo : EIATTR_PARAM_CBANK
	.align		4
        /*00b0*/ 	.byte	0x04, 0x0a
        /*00b2*/ 	.short	(.L_31 - .L_30)
	.align		4
.L_30:
        /*00b4*/ 	.word	index@(.nv.constant0.triton_poi_fused__native_batch_norm_legit_no_training_add_12)
        /*00b8*/ 	.short	0x0210
        /*00ba*/ 	.short	0x0040


	//----- nvinfo : EIATTR_SW_WAR
	.align		4
.L_31:
        /*00bc*/ 	.byte	0x04, 0x36
        /*00be*/ 	.short	(.L_33 - .L_32)
.L_32:
        /*00c0*/ 	.word	0x00000008
.L_33:


//--------------------- .nv.callgraph             --------------------------
	.section	.nv.callgraph,"",@"SHT_CUDA_CALLGRAPH"
	.align	4
	.sectionentsize	8
	.align		4
        /*0000*/ 	.word	0x00000000
	.align		4
        /*0004*/ 	.word	0xffffffff
	.align		4
        /*0008*/ 	.word	0x00000000
	.align		4
        /*000c*/ 	.word	0xfffffffe
	.align		4
        /*0010*/ 	.word	0x00000000
	.align		4
        /*0014*/ 	.word	0xfffffffd
	.align		4
        /*0018*/ 	.word	0x00000000
	.align		4
        /*001c*/ 	.word	0xfffffffc


//--------------------- .nv.constant4             --------------------------
	.section	.nv.constant4,"a",@progbits
	.align	8
	.align		8
.nv.constant4:
        /*0000*/ 	.dword	_$_str
	.align		8
        /*0008*/ 	.dword	_$_str_$_2


//--------------------- .text.triton_poi_fused__native_batch_norm_legit_no_training_add_12 --------------------------
	.section	.text.triton_poi_fused__native_batch_norm_legit_no_training_add_12,"ax",@progbits
	.align	128
        .global         triton_poi_fused__native_batch_norm_legit_no_training_add_12
        .type           triton_poi_fused__native_batch_norm_legit_no_training_add_12,@function
        .size           triton_poi_fused__native_batch_norm_legit_no_training_add_12,(.L_x_1 - triton_poi_fused__native_batch_norm_legit_no_training_add_12)
        .other          triton_poi_fused__native_batch_norm_legit_no_training_add_12,@"STO_CUDA_ENTRY STV_DEFAULT"
triton_poi_fused__native_batch_norm_legit_no_training_add_12:
.text.triton_poi_fused__native_batch_norm_legit_no_training_add_12:
[----:B------:R-:W0:Y:S01]  /*0000*/  LDC R1, c[0x0][0x28] ;  /* 0x00000a00ff017b82 */ /* 0x000e220000000800 */
[----:B------:R-:W1:Y:S07]  /*0010*/  S2R R0, SR_TID.X ;  /* 0x0000000000007919 */ /* 0x000e6e0000002100 */
[----:B------:R-:W2:Y:S01]  /*0020*/  LDC.64 R12, c[0x0][0x228] ;  /* 0x00008a00ff0c7b82 */ /* 0x000ea20000000a00 */
[----:B------:R-:W-:Y:S01]  /*0030*/  UMOV UR4, 0xf0 ;  /* 0x000000f000047882 */ /* 0x000fe20000000000 */
[----:B------:R-:W3:Y:S01]  /*0040*/  S2R R3, SR_CTAID.X ;  /* 0x0000000000037919 */ /* 0x000ee20000002500 */
[----:B------:R-:W-:Y:S01]  /*0050*/  USHF.R.U32 UR8, UR4, 0x4, URZ ;  /* 0x0000000404087899 */ /* 0x000fe2000800163f */
[----:B------:R-:W-:-:S03]  /*0060*/  UMOV UR9, 0x140 ;  /* 0x0000014000097882 */ /* 0x000fc60000000000 */
[----:B------:R-:W-:-:S04]  /*0070*/  ULOP3.LUT UR9, UR9, 0xf, UR8, 0xf8, !UPT ;  /* 0x0000000f09097892 */ /* 0x000fc8000f8ef808 */
[----:B------:R-:W-:Y:S01]  /*0080*/  USHF.L.U32 UR9, UR9, 0x14, URZ ;  /* 0x0000001409097899 */ /* 0x000fe2000800063f */
[----:B------:R-:W-:Y:S01]  /*0090*/  UMOV UR8, URZ ;  /* 0x0000003f00087c82 */ /* 0x000fe20008000000 */
[----:B------:R-:W4:Y:S08]  /*00a0*/  LDC.64 R8, c[0x0][0x218] ;  /* 0x00008600ff087b82 */ /* 0x000f300000000a00 */
[----:B------:R-:W5:Y:S08]  /*00b0*/  LDC.64 R10, c[0x0][0x220] ;  /* 0x00008800ff0a7b82 */ /* 0x000f700000000a00 */
[----:B------:R-:W0:Y:S01]  /*00c0*/  LDC.64 R14, c[0x0][0x230] ;  /* 0x00008c00ff0e7b82 */ /* 0x000e220000000a00 */
[----:B-1----:R-:W-:-:S07]  /*00d0*/  LOP3.LUT R0, R0, 0x7f, RZ, 0xc0, !PT ;  /* 0x0000007f00007812 */ /* 0x002fce00078ec0ff */
[----:B------:R-:W1:Y:S01]  /*00e0*/  LDC.64 R16, c[0x0][0x238] ;  /* 0x00008e00ff107b82 */ /* 0x000e620000000a00 */
[----:B---3--:R-:W-:Y:S02]  /*00f0*/  SHF.R.S32.HI R2, RZ, 0x18, R3 ;  /* 0x00000018ff027819 */ /* 0x008fe40000011403 */
[----:B------:R-:W-:Y:S02]  /*0100*/  LEA R0, R3, R0, 0x7 ;  /* 0x0000000003007211 */ /* 0x000fe400078e38ff */
[----:B------:R-:W-:-:S03]  /*0110*/  SGXT R3, R2, 0x1 ;  /* 0x000000010203781a */ /* 0x000fc60000000200 */
[----:B------:R-:W3:Y:S01]  /*0120*/  LDC.64 R4, c[0x0][0x210] ;  /* 0x00008400ff047b82 */ /* 0x000ee20000000a00 */
[----:B------:R-:W-:Y:S02]  /*0130*/  ISETP.GE.AND P2, PT, R0, 0x6200, PT ;  /* 0x000062000000780c */ /* 0x000fe40003f46270 */
[----:B------:R-:W-:-:S04]  /*0140*/  LEA.HI R3, R3, R0, RZ, 0x5 ;  /* 0x0000000003037211 */ /* 0x000fc800078f28ff */
[----:B------:R-:W-:-:S04]  /*0150*/  LOP3.LUT R3, R3, 0xffffffe0, RZ, 0xc0, !PT ;  /* 0xffffffe003037812 */ /* 0x000fc800078ec0ff */
[----:B------:R-:W-:Y:S02]  /*0160*/  IADD3 R7, R0, -R3, RZ ;  /* 0x8000000300077210 */ /* 0x000fe40007ffe0ff */
[----:B------:R-:W-:-:S03]  /*0170*/  CS2R R2, SRZ ;  /* 0x0000000000027805 */ /* 0x000fc6000001ff00 */
[----:B--2---:R-:W-:-:S05]  /*0180*/  IMAD.WIDE R12, R7, 0x4, R12 ;  /* 0x00000004070c7825 */ /* 0x004fca00078e020c */
[----:B------:R0:W2:Y:S01]  /*0190*/  @!P2 LDG.E.EL R2, desc[UR8][R12.64] ;  /* 0x000000080c02a981 */ /* 0x0000a2000c2e1900 */
[----:B------:R-:W-:Y:S01]  /*01a0*/  HFMA2.MMA R6, -RZ, RZ, 0, 0 ;  /* 0x00000000ff067435 */ /* 0x000fe200000001ff */
[----:B----4-:R-:W-:Y:S01]  /*01b0*/  IMAD.WIDE R8, R0, 0x4, R8 ;  /* 0x0000000400087825 */ /* 0x010fe200078e0208 */
[----:B------:R-:W-:Y:S01]  /*01c0*/  ULDC.64 UR6, c[0x0][0x208] ;  /* 0x0000820000067ab9 */ /* 0x000fe20000000a00 */
[----:B------:R-:W-:Y:S01]  /*01d0*/  USHF.R.U32 UR4, UR4, 0x4, URZ ;  /* 0x0000000404047899 */ /* 0x000fe2000800163f */
[----:B------:R-:W-:-:S03]  /*01e0*/  UMOV UR5, 0x140 ;  /* 0x0000014000057882 */ /* 0x000fc60000000000 */
[----:B------:R-:W-:-:S04]  /*01f0*/  ULOP3.LUT UR5, UR5, 0xf, UR4, 0xf8, !UPT ;  /* 0x0000000f05057892 */ /* 0x000fc8000f8ef804 */
[----:B------:R-:W-:Y:S01]  /*0200*/  USHF.L.U32 UR5, UR5, 0x14, URZ ;  /* 0x0000001405057899 */ /* 0x000fe2000800063f */
[----:B------:R-:W-:Y:S01]  /*0210*/  UMOV UR4, URZ ;  /* 0x0000003f00047c82 */ /* 0x000fe20008000000 */
[C---:B-----5:R-:W-:Y:S01]  /*0220*/  IMAD.WIDE R10, R7.reuse, 0x4, R10 ;  /* 0x00000004070a7825 */ /* 0x060fe200078e020a */
[----:B------:R4:W5:Y:S03]  /*0230*/  @!P2 LDG.E R3, desc[UR6][R8.64] ;  /* 0x000000060803a981 */ /* 0x000966000c1e1900 */
[C---:B0-----:R-:W-:Y:S01]  /*0240*/  IMAD.WIDE R12, R7.reuse, 0x4, R14 ;  /* 0x00000004070c7825 */ /* 0x041fe200078e020e */
[----:B------:R-:W5:Y:S01]  /*0250*/  @!P2 LDG.E.EL R6, desc[UR8][R10.64] ;  /* 0x000000080a06a981 */ /* 0x000f62000c2e1900 */
[----:B------:R-:W-:Y:S02]  /*0260*/  MOV R18, RZ ;  /* 0x000000ff00127202 */ /* 0x000fe40000000f00 */
[----:B-1----:R-:W-:Y:S01]  /*0270*/  IMAD.WIDE R14, R7, 0x4, R16 ;  /* 0x00000004070e7825 */ /* 0x002fe200078e0210 */
[----:B------:R-:W-:-:S03]  /*0280*/  HFMA2.MMA R7, -RZ, RZ, 0, 0 ;  /* 0x00000000ff077435 */ /* 0x000fc600000001ff */
[----:B---3--:R-:W-:Y:S01]  /*0290*/  IMAD.WIDE R4, R0, 0x4, R4 ;  /* 0x0000000400047825 */ /* 0x008fe200078e0204 */
[----:B------:R-:W-:Y:S01]  /*02a0*/  MOV R0, RZ ;  /* 0x000000ff00007202 */ /* 0x000fe20000000f00 */
[----:B------:R-:W3:Y:S05]  /*02b0*/  @!P2 LDG.E.EL R18, desc[UR4][R12.64] ;  /* 0x000000040c12a981 */ /* 0x000eea000c2e1900 */
[----:B------:R-:W3:Y:S04]  /*02c0*/  @!P2 LDG.E.EL R7, desc[UR4][R14.64] ;  /* 0x000000040e07a981 */ /* 0x000ee8000c2e1900 */
[----:B------:R-:W3:Y:S01]  /*02d0*/  @!P2 LDG.E R0, desc[UR6][R4.64] ;  /* 0x000000060400a981 */ /* 0x000ee2000c1e1900 */
[----:B----4-:R-:W-:Y:S01]  /*02e0*/  HFMA2.MMA R9, -RZ, RZ, 1.625, 0 ;  /* 0x3e800000ff097435 */ /* 0x010fe200000001ff */
[----:B--2---:R-:W-:-:S04]  /*02f0*/  FADD R2, R2, 9.9999997473787516356e-06 ;  /* 0x3727c5ac02027421 */ /* 0x004fc80000000000 */
[----:B------:R-:W0:Y:S01]  /*0300*/  MUFU.SQRT R8, R2 ;  /* 0x0000000200087308 */ /* 0x000e220000002000 */
[----:B-----5:R-:W-:Y:S01]  /*0310*/  FADD R3, -R6, R3 ;  /* 0x0000000306037221 */ /* 0x020fe20000000100 */
[C---:B0-----:R-:W-:Y:S02]  /*0320*/  FSETP.GT.AND P0, PT, |R8|.reuse, 8.50705917302346158658e+37, PT ;  /* 0x7e8000000800780b */ /* 0x041fe40003f04200 */
[----:B------:R-:W-:Y:S02]  /*0330*/  FSETP.GEU.AND P1, PT, |R8|, 1.175494350822287508e-38, PT ;  /* 0x008000000800780b */ /* 0x000fe40003f2e200 */
[----:B------:R-:W-:-:S09]  /*0340*/  FSEL R9, R9, 1, P0 ;  /* 0x3f80000009097808 */ /* 0x000fd20000000000 */
[----:B------:R-:W-:Y:S02]  /*0350*/  @P0 FMUL R8, R8, 0.25 ;  /* 0x3e80000008080820 */ /* 0x000fe40000400000 */
[----:B------:R-:W-:Y:S02]  /*0360*/  @!P1 FMUL R9, R9, 16777216 ;  /* 0x4b80000009099820 */ /* 0x000fe40000400000 */
[----:B------:R-:W-:-:S06]  /*0370*/  @!P1 FMUL R8, R8, 16777216 ;  /* 0x4b80000008089820 */ /* 0x000fcc0000400000 */
[----:B------:R-:W0:Y:S02]  /*0380*/  MUFU.RCP R8, R8 ;  /* 0x0000000800087308 */ /* 0x000e240000001000 */
[----:B0-----:R-:W-:-:S04]  /*0390*/  FMUL R6, R8, R9 ;  /* 0x0000000908067220 */ /* 0x001fc80000400000 */
[----:B------:R-:W-:-:S04]  /*03a0*/  FMUL R6, R3, R6 ;  /* 0x0000000603067220 */ /* 0x000fc80000400000 */
[----:B---3--:R-:W-:-:S04]  /*03b0*/  FFMA R7, R6, R18, R7 ;  /* 0x0000001206077223 */ /* 0x008fc80000000007 */
[----:B------:R-:W-:Y:S01]  /*03c0*/  FADD R7, R7, R0 ;  /* 0x0000000007077221 */ /* 0x000fe20000000000 */
[----:B------:R-:W-:Y:S06]  /*03d0*/  @P2 EXIT ;  /* 0x000000000000294d */ /* 0x000fec0003800000 */
[----:B------:R-:W-:Y:S01]  /*03e0*/  STG.E desc[UR6][R4.64], R7 ;  /* 0x0000000704007986 */ /* 0x000fe2000c101906 */
[----:B------:R-:W-:Y:S05]  /*03f0*/  EXIT ;  /* 0x000000000000794d */ /* 0x000fea0003800000 */
.L_x_0:
[----:B------:R-:W-:-:S00]  /*0400*/  BRA `(.L_x_0) ;  /* 0xfffffffc00fc7947 */ /* 0x000fc0000383ffff */
[----:B------:R-:W-:-:S00]  /*0410*/  NOP ;  /* 0x0000000000007918 */ /* 0x000fc00000000000 */
        /* <DEDUP_REMOVED lines=14> */
.L_x_1:


//--------------------- .nv.global.init           --------------------------
	.section	.nv.global.init,"aw",@progbits
.nv.global.init:
	.type		_$_str,@object
	.size		_$_str,(_$_str_$_2 - _$_str)
_$_str:
        /*0000*/ 	.byte	0x5f, 0x5f, 0x43, 0x55, 0x44, 0x41, 0x5f, 0x46, 0x54, 0x5a, 0x00
	.type		_$_str_$_2,@object
	.size		_$_str_$_2,(.L_1 - _$_str_$_2)
_$_str_$_2:
        /*000b*/ 	.byte	0x5f, 0x5f, 0x43, 0x55, 0x44, 0x41, 0x5f, 0x50, 0x52, 0x45, 0x43, 0x5f, 0x53, 0x51, 0x52, 0x54
        /*001b*/ 	.byte	0x00
.L_1:


//--------------------- .nv.shared.reserved.0     --------------------------
	.section	.nv.shared.reserved.0,"aw",@nobits
	.weak		__nv_reservedSMEM_offset_0_alias
	.size		__nv_reservedSMEM_offset_0_alias, 0, 0
	.other		__nv_reservedSMEM_offset_0_alias,@"STO_CUDA_RESERVED_SHARED STV_DEFAULT"
__nv_reservedSMEM_offset_0_alias:
	.zero		0


//--------------------- .nv.constant0.triton_poi_fused__native_batch_norm_legit_no_training_add_12 --------------------------
	.section	.nv.constant0.triton_poi_fused__native_batch_norm_legit_no_training_add_12,"a",@progbits
	.sectionflags	@""
	.align	4
.nv.constant0.triton_poi_fused__native_batch_norm_legit_no_training_add_12:
	.zero		592


//--------------------- SYMBOLS --------------------------

	.type		.nv.reservedSmem.offset0,@object
	.size		.nv.reservedSmem.offset0,0x4
